//
// Generated by NVIDIA NVVM Compiler
//
// Compiler Build ID: CL-36424714
// Cuda compilation tools, release 13.0, V13.0.88
// Based on NVVM 20.0.0
//

.version 9.0
.target sm_100
.address_size 64

	// .globl	_Z17compute_integralsPdiS_S_S_S_

.visible .entry _Z17compute_integralsPdiS_S_S_S_(
	.param .u64 .ptr .align 1 _Z17compute_integralsPdiS_S_S_S__param_0,
	.param .u32 _Z17compute_integralsPdiS_S_S_S__param_1,
	.param .u64 .ptr .align 1 _Z17compute_integralsPdiS_S_S_S__param_2,
	.param .u64 .ptr .align 1 _Z17compute_integralsPdiS_S_S_S__param_3,
	.param .u64 .ptr .align 1 _Z17compute_integralsPdiS_S_S_S__param_4,
	.param .u64 .ptr .align 1 _Z17compute_integralsPdiS_S_S_S__param_5
)
{
	.reg .pred 	%p<12>;
	.reg .b32 	%r<26>;
	.reg .b32 	%f<67>;
	.reg .b64 	%rd<27>;
	.reg .b64 	%fd<39>;

	ld.param.u32 	%r5, [_Z17compute_integralsPdiS_S_S_S__param_1];
	ld.param.u64 	%rd9, [_Z17compute_integralsPdiS_S_S_S__param_2];
	ld.param.u64 	%rd10, [_Z17compute_integralsPdiS_S_S_S__param_3];
	ld.param.u64 	%rd11, [_Z17compute_integralsPdiS_S_S_S__param_4];
	ld.param.u64 	%rd12, [_Z17compute_integralsPdiS_S_S_S__param_5];
	cvta.to.global.u64 	%rd13, %rd12;
	cvta.to.global.u64 	%rd14, %rd11;
	mov.u32 	%r6, %ctaid.x;
	mov.u32 	%r7, %ntid.x;
	mov.u32 	%r8, %tid.x;
	mad.lo.s32 	%r1, %r6, %r7, %r8;
	mul.lo.s32 	%r9, %r1, 3;
	mul.wide.s32 	%rd15, %r9, 8;
	add.s64 	%rd16, %rd14, %rd15;
	ld.global.f64 	%fd1, [%rd16];
	ld.global.f64 	%fd2, [%rd16+8];
	ld.global.f64 	%fd3, [%rd16+16];
	add.s64 	%rd1, %rd13, %rd15;
	ld.global.f64 	%fd13, [%rd1];
	sub.f64 	%fd4, %fd13, %fd1;
	setp.lt.s32 	%p1, %r5, 1;
	mov.f64 	%fd38, 0d0000000000000000;
	@%p1 bra 	$L__BB0_8;
	ld.param.u32 	%r23, [_Z17compute_integralsPdiS_S_S_S__param_1];
	mul.f64 	%fd5, %fd4, 0d3FE0000000000000;
	ld.global.f64 	%fd15, [%rd1+8];
	sub.f64 	%fd16, %fd15, %fd2;
	mul.f64 	%fd6, %fd16, 0d3FE0000000000000;
	ld.global.f64 	%fd17, [%rd1+16];
	sub.f64 	%fd18, %fd17, %fd3;
	mul.f64 	%fd7, %fd18, 0d3FE0000000000000;
	neg.s32 	%r25, %r23;
	cvta.to.global.u64 	%rd26, %rd9;
	cvta.to.global.u64 	%rd25, %rd10;
	mov.f64 	%fd38, 0d0000000000000000;
	ld.param.u32 	%r24, [_Z17compute_integralsPdiS_S_S_S__param_1];
	mul.wide.u32 	%rd17, %r24, 8;
	shl.b32 	%r10, %r24, 1;
$L__BB0_2:
	ld.global.f64 	%fd19, [%rd26];
	add.f64 	%fd20, %fd19, 0d3FF0000000000000;
	fma.rn.f64 	%fd21, %fd5, %fd20, %fd1;
	add.s64 	%rd18, %rd26, %rd17;
	ld.global.f64 	%fd22, [%rd18];
	add.f64 	%fd23, %fd22, 0d3FF0000000000000;
	fma.rn.f64 	%fd24, %fd6, %fd23, %fd2;
	mul.wide.u32 	%rd19, %r10, 8;
	add.s64 	%rd20, %rd26, %rd19;
	ld.global.f64 	%fd25, [%rd20];
	add.f64 	%fd26, %fd25, 0d3FF0000000000000;
	fma.rn.f64 	%fd27, %fd7, %fd26, %fd3;
	ld.global.f64 	%fd28, [%rd25];
	mul.f64 	%fd29, %fd5, %fd28;
	mul.f64 	%fd9, %fd6, %fd29;
	sub.f64 	%fd30, %fd21, %fd27;
	add.f64 	%fd31, %fd24, 0dBFD3333333333333;
	mul.f64 	%fd32, %fd30, %fd30;
	fma.rn.f64 	%fd33, %fd31, %fd31, %fd32;
	add.f64 	%fd34, %fd33, 0d3EB0C6F7A0B5ED8D;
	cvt.rn.f32.f64 	%f1, %fd34;
	setp.eq.f32 	%p2, %f1, 0f3F800000;
	mov.f32 	%f66, 0f3F800000;
	@%p2 bra 	$L__BB0_7;
	abs.f32 	%f7, %f1;
	setp.num.f32 	%p3, %f7, %f7;
	@%p3 bra 	$L__BB0_5;
	mov.f32 	%f65, 0fBFC00000;
	add.rn.f32 	%f66, %f1, %f65;
	bra.uni 	$L__BB0_7;
$L__BB0_5:
	abs.f32 	%f8, %f1;
	setp.lt.f32 	%p4, %f8, 0f00800000;
	mul.f32 	%f10, %f8, 0f4B800000;
	selp.f32 	%f11, %f10, %f8, %p4;
	mov.b32 	%r11, %f11;
	add.s32 	%r12, %r11, -1060439283;
	and.b32  	%r13, %r12, -8388608;
	sub.s32 	%r14, %r11, %r13;
	mov.b32 	%f12, %r14;
	cvt.rn.f32.s32 	%f13, %r13;
	selp.f32 	%f14, 0fC1C00000, 0f00000000, %p4;
	fma.rn.f32 	%f15, %f13, 0f34000000, %f14;
	add.f32 	%f16, %f12, 0fBF800000;
	add.f32 	%f17, %f12, 0f3F800000;
	rcp.approx.ftz.f32 	%f18, %f17;
	add.f32 	%f19, %f16, %f16;
	mul.f32 	%f20, %f19, %f18;
	mul.f32 	%f21, %f20, %f20;
	neg.f32 	%f22, %f20;
	sub.f32 	%f23, %f16, %f20;
	add.f32 	%f24, %f23, %f23;
	fma.rn.f32 	%f25, %f22, %f16, %f24;
	mul.rn.f32 	%f26, %f18, %f25;
	fma.rn.f32 	%f27, %f21, 0f3A2C32E4, 0f3B52E7DB;
	fma.rn.f32 	%f28, %f27, %f21, 0f3C93BB73;
	fma.rn.f32 	%f29, %f28, %f21, 0f3DF6384F;
	mul.rn.f32 	%f30, %f29, %f21;
	fma.rn.f32 	%f31, %f20, 0f3FB8AA3B, %f15;
	mul.f32 	%f32, %f30, 0f40400000;
	sub.f32 	%f33, %f15, %f31;
	fma.rn.f32 	%f34, %f20, 0f3FB8AA3B, %f33;
	fma.rn.f32 	%f35, %f26, 0f3FB8AA3B, %f34;
	fma.rn.f32 	%f36, %f20, 0f32A55E34, %f35;
	fma.rn.f32 	%f37, %f32, %f26, %f36;
	fma.rn.f32 	%f38, %f30, %f20, %f37;
	add.rn.f32 	%f39, %f31, %f38;
	mov.f32 	%f40, 0fBFC00000;
	mul.rn.f32 	%f41, %f39, %f40;
	cvt.rni.f32.f32 	%f42, %f41;
	sub.f32 	%f43, %f41, %f42;
	neg.f32 	%f44, %f41;
	fma.rn.f32 	%f45, %f39, 0fBFC00000, %f44;
	neg.f32 	%f46, %f31;
	add.rn.f32 	%f47, %f39, %f46;
	neg.f32 	%f48, %f47;
	add.rn.f32 	%f49, %f38, %f48;
	fma.rn.f32 	%f50, %f49, 0fBFC00000, %f45;
	add.f32 	%f51, %f43, %f50;
	setp.gt.f32 	%p5, %f42, 0f00000000;
	selp.b32 	%r15, 0, -2097152000, %p5;
	setp.neu.f32 	%p6, %f1, 0f00000000;
	setp.neu.f32 	%p7, %f8, 0f7F800000;
	setp.lt.f32 	%p8, %f41, 0f00000000;
	selp.f32 	%f52, 0f00000000, 0f7F800000, %p8;
	abs.f32 	%f53, %f41;
	setp.gt.f32 	%p9, %f53, 0f43180000;
	cvt.rzi.s32.f32 	%r16, %f42;
	shl.b32 	%r17, %r16, 23;
	sub.s32 	%r18, %r17, %r15;
	mov.b32 	%f54, %r18;
	add.s32 	%r19, %r15, 2130706432;
	mov.b32 	%f55, %r19;
	fma.rn.f32 	%f56, %f51, 0f391FCB8E, 0f3AAF85ED;
	fma.rn.f32 	%f57, %f56, %f51, 0f3C1D9856;
	fma.rn.f32 	%f58, %f57, %f51, 0f3D6357BB;
	fma.rn.f32 	%f59, %f58, %f51, 0f3E75FDEC;
	fma.rn.f32 	%f60, %f59, %f51, 0f3F317218;
	fma.rn.f32 	%f61, %f60, %f51, 0f3F800000;
	mul.f32 	%f62, %f61, %f55;
	mul.f32 	%f63, %f62, %f54;
	selp.f32 	%f66, %f52, %f63, %p9;
	and.pred  	%p10, %p6, %p7;
	@%p10 bra 	$L__BB0_7;
	add.f32 	%f64, %f1, %f1;
	mov.b32 	%r20, %f64;
	and.b32  	%r21, %r20, 2147483647;
	xor.b32  	%r22, %r21, 2139095040;
	mov.b32 	%f66, %r22;
$L__BB0_7:
	cvt.f64.f32 	%fd35, %f66;
	mul.f64 	%fd36, %fd7, %fd9;
	fma.rn.f64 	%fd38, %fd36, %fd35, %fd38;
	add.s32 	%r25, %r25, 1;
	setp.ne.s32 	%p11, %r25, 0;
	add.s64 	%rd26, %rd26, 8;
	add.s64 	%rd25, %rd25, 8;
	@%p11 bra 	$L__BB0_2;
$L__BB0_8:
	ld.param.u64 	%rd24, [_Z17compute_integralsPdiS_S_S_S__param_0];
	cvta.to.global.u64 	%rd21, %rd24;
	mul.wide.s32 	%rd22, %r1, 8;
	add.s64 	%rd23, %rd21, %rd22;
	st.global.f64 	[%rd23], %fd38;
	ret;

}


// ===== COMPILED SASS (sm_100) =====

	.target	sm_100

	.elftype	@"ET_EXEC"


//--------------------- .note.nv.tkinfo           --------------------------
	.section	.note.nv.tkinfo,"",@"SHT_NOTE"
	.sectionflags	@"SHF_NOTE_NV_TKINFO"
	.tkinfo
        /*0018*/ 	.word	0x00000002
        /*0030*/ 	.string	""
        /*0030*/ 	.string	"ptxas"
        /*0030*/ 	.string	"Cuda compilation tools, release 13.0, V13.0.88"
        /*0030*/ 	.string	"Build cuda_13.0.r13.0/compiler.36424714_0"
        /*0030*/ 	.string	"-arch sm_100 -m 64 "



//--------------------- .note.nv.cuinfo           --------------------------
	.section	.note.nv.cuinfo,"",@"SHT_NOTE"
	.sectionflags	@"SHF_NOTE_NV_CUINFO"
        /*0018*/ 	.short	0x0002
        /*001a*/ 	.short	0x0064
        /*001c*/ 	.short	0x0082
	.zero		2


//--------------------- .nv.info                  --------------------------
	.section	.nv.info,"",@"SHT_CUDA_INFO"
	.align	4


	//----- nvinfo : EIATTR_REGCOUNT
	.align		4
        /*0000*/ 	.byte	0x04, 0x2f
        /*0002*/ 	.short	(.L_1 - .L_0)
	.align		4
.L_0:
        /*0004*/ 	.word	index@(_Z17compute_integralsPdiS_S_S_S_)
        /*0008*/ 	.word	0x0000001f


	//----- nvinfo : EIATTR_FRAME_SIZE
	.align		4
.L_1:
        /*000c*/ 	.byte	0x04, 0x11
        /*000e*/ 	.short	(.L_3 - .L_2)
	.align		4
.L_2:
        /*0010*/ 	.word	index@(_Z17compute_integralsPdiS_S_S_S_)
        /*0014*/ 	.word	0x00000000


	//----- nvinfo : EIATTR_MIN_STACK_SIZE
	.align		4
.L_3:
        /*0018*/ 	.byte	0x04, 0x12
        /*001a*/ 	.short	(.L_5 - .L_4)
	.align		4
.L_4:
        /*001c*/ 	.word	index@(_Z17compute_integralsPdiS_S_S_S_)
        /*0020*/ 	.word	0x00000000
.L_5:


//--------------------- .nv.compat                --------------------------
	.section	.nv.compat,"",@"SHT_CUDA_COMPAT_INFO"
	.align	4
        /*0000*/ 	.byte	0x02, 0x09, 0x00, 0x00, 0x02, 0x02, 0x01, 0x00, 0x02, 0x05, 0x05, 0x00, 0x03, 0x07, 0x01, 0x01
        /*0010*/ 	.byte	0x02, 0x03, 0x00, 0x00, 0x02, 0x06, 0x01, 0x00, 0x04, 0x0b, 0x08, 0x00, 0x01, 0x00, 0x00, 0x00
        /*0020*/ 	.byte	0x00, 0x00, 0x00, 0x00


//--------------------- .nv.info._Z17compute_integralsPdiS_S_S_S_ --------------------------
	.section	.nv.info._Z17compute_integralsPdiS_S_S_S_,"",@"SHT_CUDA_INFO"
	.sectionflags	@""
	.align	4


	//----- nvinfo : EIATTR_CUDA_API_VERSION
	.align		4
        /*0000*/ 	.byte	0x04, 0x37
        /*0002*/ 	.short	(.L_7 - .L_6)
.L_6:
        /*0004*/ 	.word	0x00000082


	//----- nvinfo : EIATTR_KPARAM_INFO
	.align		4
.L_7:
        /*0008*/ 	.byte	0x04, 0x17
        /*000a*/ 	.short	(.L_9 - .L_8)
.L_8:
        /*000c*/ 	.word	0x00000000
        /*0010*/ 	.short	0x0005
        /*0012*/ 	.short	0x0028
        /*0014*/ 	.byte	0x00, 0xf5, 0x21, 0x00


	//----- nvinfo : EIATTR_KPARAM_INFO
	.align		4
.L_9:
        /*0018*/ 	.byte	0x04, 0x17
        /*001a*/ 	.short	(.L_11 - .L_10)
.L_10:
        /*001c*/ 	.word	0x00000000
        /*0020*/ 	.short	0x0004
        /*0022*/ 	.short	0x0020
        /*0024*/ 	.byte	0x00, 0xf5, 0x21, 0x00


	//----- nvinfo : EIATTR_KPARAM_INFO
	.align		4
.L_11:
        /*0028*/ 	.byte	0x04, 0x17
        /*002a*/ 	.short	(.L_13 - .L_12)
.L_12:
        /*002c*/ 	.word	0x00000000
        /*0030*/ 	.short	0x0003
        /*0032*/ 	.short	0x0018
        /*0034*/ 	.byte	0x00, 0xf5, 0x21, 0x00


	//----- nvinfo : EIATTR_KPARAM_INFO
	.align		4
.L_13:
        /*0038*/ 	.byte	0x04, 0x17
        /*003a*/ 	.short	(.L_15 - .L_14)
.L_14:
        /*003c*/ 	.word	0x00000000
        /*0040*/ 	.short	0x0002
        /*0042*/ 	.short	0x0010
        /*0044*/ 	.byte	0x00, 0xf5, 0x21, 0x00


	//----- nvinfo : EIATTR_KPARAM_INFO
	.align		4
.L_15:
        /*0048*/ 	.byte	0x04, 0x17
        /*004a*/ 	.short	(.L_17 - .L_16)
.L_16:
        /*004c*/ 	.word	0x00000000
        /*0050*/ 	.short	0x0001
        /*0052*/ 	.short	0x0008
        /*0054*/ 	.byte	0x00, 0xf0, 0x11, 0x00


	//----- nvinfo : EIATTR_KPARAM_INFO
	.align		4
.L_17:
        /*0058*/ 	.byte	0x04, 0x17
        /*005a*/ 	.short	(.L_19 - .L_18)
.L_18:
        /*005c*/ 	.word	0x00000000
        /*0060*/ 	.short	0x0000
        /*0062*/ 	.short	0x0000
        /*0064*/ 	.byte	0x00, 0xf5, 0x21, 0x00


	//----- nvinfo : EIATTR_SPARSE_MMA_MASK
	.align		4
.L_19:
        /*0068*/ 	.byte	0x03, 0x50
        /*006a*/ 	.short	0x0000


	//----- nvinfo : EIATTR_MAXREG_COUNT
	.align		4
        /*006c*/ 	.byte	0x03, 0x1b
        /*006e*/ 	.short	0x00ff


	//----- nvinfo : EIATTR_MERCURY_ISA_VERSION
	.align		4
        /*0070*/ 	.byte	0x03, 0x5f
        /*0072*/ 	.short	0x0101


	//----- nvinfo : EIATTR_VRC_CTA_INIT_COUNT
	.align		4
        /*0074*/ 	.byte	0x02, 0x4a
	.zero		1
	.zero		1


	//----- nvinfo : EIATTR_EXIT_INSTR_OFFSETS
	.align		4
        /*0078*/ 	.byte	0x04, 0x1c
        /*007a*/ 	.short	(.L_21 - .L_20)


	//   ....[0]....
.L_20:
        /*007c*/ 	.word	0x00000900


	//----- nvinfo : EIATTR_CRS_STACK_SIZE
	.align		4
.L_21:
        /*0080*/ 	.byte	0x04, 0x1e
        /*0082*/ 	.short	(.L_23 - .L_22)
.L_22:
        /*0084*/ 	.word	0x00000000


	//----- nvinfo : EIATTR_CBANK_PARAM_SIZE
	.align		4
.L_23:
        /*0088*/ 	.byte	0x03, 0x19
        /*008a*/ 	.short	0x0030


	//----- nvinfo : EIATTR_PARAM_CBANK
	.align		4
        /*008c*/ 	.byte	0x04, 0x0a
        /*008e*/ 	.short	(.L_25 - .L_24)
	.align		4
.L_24:
        /*0090*/ 	.word	index@(.nv.constant0._Z17compute_integralsPdiS_S_S_S_)
        /*0094*/ 	.short	0x0380
        /*0096*/ 	.short	0x0030


	//----- nvinfo : EIATTR_SW_WAR
	.align		4
.L_25:
        /*0098*/ 	.byte	0x04, 0x36
        /*009a*/ 	.short	(.L_27 - .L_26)
.L_26:
        /*009c*/ 	.word	0x00000008
.L_27:


//--------------------- .nv.callgraph             --------------------------
	.section	.nv.callgraph,"",@"SHT_CUDA_CALLGRAPH"
	.align	4
	.sectionentsize	8
	.align		4
        /*0000*/ 	.word	0x00000000
	.align		4
        /*0004*/ 	.word	0xffffffff
	.align		4
        /*0008*/ 	.word	0x00000000
	.align		4
        /*000c*/ 	.word	0xfffffffe
	.align		4
        /*0010*/ 	.word	0x00000000
	.align		4
        /*0014*/ 	.word	0xfffffffd
	.align		4
        /*0018*/ 	.word	0x00000000
	.align		4
        /*001c*/ 	.word	0xfffffffc


//--------------------- .text._Z17compute_integralsPdiS_S_S_S_ --------------------------
	.section	.text._Z17compute_integralsPdiS_S_S_S_,"ax",@progbits
	.align	128
        .global         _Z17compute_integralsPdiS_S_S_S_
        .type           _Z17compute_integralsPdiS_S_S_S_,@function
        .size           _Z17compute_integralsPdiS_S_S_S_,(.L_x_5 - _Z17compute_integralsPdiS_S_S_S_)
        .other          _Z17compute_integralsPdiS_S_S_S_,@"STO_CUDA_ENTRY STV_DEFAULT"
_Z17compute_integralsPdiS_S_S_S_:
.text._Z17compute_integralsPdiS_S_S_S_:
[----:B------:R-:W-:Y:S01]  /*0000*/  LDC R1, c[0x0][0x37c] ;  /* 0x0000df00ff017b82 */ /* 0x000fe20000000800 */
[----:B------:R-:W0:Y:S07]  /*0010*/  S2R R3, SR_TID.X ;  /* 0x0000000000037919 */ /* 0x000e2e0000002100 */
[----:B------:R-:W1:Y:S01]  /*0020*/  LDC R22, c[0x0][0x388] ;  /* 0x0000e200ff167b82 */ /* 0x000e620000000800 */
[----:B------:R-:W2:Y:S07]  /*0030*/  LDCU.64 UR4, c[0x0][0x358] ;  /* 0x00006b00ff0477ac */ /* 0x000eae0008000a00 */
[----:B------:R-:W0:Y:S08]  /*0040*/  S2UR UR6, SR_CTAID.X ;  /* 0x00000000000679c3 */ /* 0x000e300000002500 */
[----:B------:R-:W0:Y:S08]  /*0050*/  LDC R0, c[0x0][0x360] ;  /* 0x0000d800ff007b82 */ /* 0x000e300000000800 */
[----:B------:R-:W3:Y:S01]  /*0060*/  LDC.64 R12, c[0x0][0x3a0] ;  /* 0x0000e800ff0c7b82 */ /* 0x000ee20000000a00 */
[----:B-1----:R-:W-:-:S07]  /*0070*/  ISETP.GE.AND P0, PT, R22, 0x1, PT ;  /* 0x000000011600780c */ /* 0x002fce0003f06270 */
[----:B------:R-:W1:Y:S01]  /*0080*/  LDC.64 R18, c[0x0][0x3a8] ;  /* 0x0000ea00ff127b82 */ /* 0x000e620000000a00 */
[----:B0-----:R-:W-:-:S05]  /*0090*/  IMAD R0, R0, UR6, R3 ;  /* 0x0000000600007c24 */ /* 0x001fca000f8e0203 */
[----:B------:R-:W-:-:S05]  /*00a0*/  LEA R3, R0, R0, 0x1 ;  /* 0x0000000000037211 */ /* 0x000fca00078e08ff */
[----:B---3--:R-:W-:-:S04]  /*00b0*/  IMAD.WIDE R12, R3, 0x8, R12 ;  /* 0x00000008030c7825 */ /* 0x008fc800078e020c */
[----:B-1----:R-:W-:Y:S01]  /*00c0*/  IMAD.WIDE R18, R3, 0x8, R18 ;  /* 0x0000000803127825 */ /* 0x002fe200078e0212 */
[----:B------:R-:W-:Y:S01]  /*00d0*/  CS2R R2, SRZ ;  /* 0x0000000000027805 */ /* 0x000fe2000001ff00 */
[----:B--2---:R-:W-:Y:S06]  /*00e0*/  @!P0 BRA `(.L_x_0) ;  /* 0x0000000400f88947 */ /* 0x004fec0003800000 */
[----:B------:R-:W2:Y:S04]  /*00f0*/  LDG.E.64 R6, desc[UR4][R12.64+0x8] ;  /* 0x000008040c067981 */ /* 0x000ea8000c1e1b00 */
[----:B------:R-:W2:Y:S04]  /*0100*/  LDG.E.64 R10, desc[UR4][R18.64+0x8] ;  /* 0x00000804120a7981 */ /* 0x000ea8000c1e1b00 */
[----:B------:R-:W3:Y:S04]  /*0110*/  LDG.E.64 R8, desc[UR4][R12.64+0x10] ;  /* 0x000010040c087981 */ /* 0x000ee8000c1e1b00 */
[----:B------:R-:W3:Y:S04]  /*0120*/  LDG.E.64 R20, desc[UR4][R18.64+0x10] ;  /* 0x0000100412147981 */ /* 0x000ee8000c1e1b00 */
[----:B------:R0:W4:Y:S04]  /*0130*/  LDG.E.64 R4, desc[UR4][R12.64] ;  /* 0x000000040c047981 */ /* 0x000128000c1e1b00 */
[----:B------:R-:W4:Y:S01]  /*0140*/  LDG.E.64 R2, desc[UR4][R18.64] ;  /* 0x0000000412027981 */ /* 0x000f22000c1e1b00 */
[----:B------:R-:W1:Y:S08]  /*0150*/  LDC R16, c[0x0][0x390] ;  /* 0x0000e400ff107b82 */ /* 0x000e700000000800 */
[----:B------:R-:W0:Y:S01]  /*0160*/  LDC R17, c[0x0][0x394] ;  /* 0x0000e500ff117b82 */ /* 0x000e220000000800 */
[C---:B------:R-:W-:Y:S01]  /*0170*/  SHF.L.U32 R23, R22.reuse, 0x1, RZ ;  /* 0x0000000116177819 */ /* 0x040fe200000006ff */
[----:B------:R-:W0:Y:S01]  /*0180*/  LDCU.64 UR6, c[0x0][0x398] ;  /* 0x00007300ff0677ac */ /* 0x000e220008000a00 */
[----:B------:R-:W-:Y:S01]  /*0190*/  IADD3 R22, PT, PT, -R22, RZ, RZ ;  /* 0x000000ff16167210 */ /* 0x000fe20007ffe1ff */
[----:B--2---:R-:W-:-:S02]  /*01a0*/  DADD R14, -R6, R10 ;  /* 0x00000000060e7229 */ /* 0x004fc4000000010a */
[----:B---3--:R-:W-:-:S06]  /*01b0*/  DADD R20, -R8, R20 ;  /* 0x0000000008147229 */ /* 0x008fcc0000000114 */
[----:B0-----:R-:W-:Y:S02]  /*01c0*/  DMUL R12, R14, 0.5 ;  /* 0x3fe000000e0c7828 */ /* 0x001fe40000000000 */
[----:B----4-:R-:W-:Y:S02]  /*01d0*/  DADD R2, -R4, R2 ;  /* 0x0000000004027229 */ /* 0x010fe40000000102 */
[----:B------:R-:W-:-:S06]  /*01e0*/  DMUL R14, R20, 0.5 ;  /* 0x3fe00000140e7828 */ /* 0x000fcc0000000000 */
[----:B------:R-:W-:Y:S01]  /*01f0*/  DMUL R10, R2, 0.5 ;  /* 0x3fe00000020a7828 */ /* 0x000fe20000000000 */
[----:B-1----:R-:W-:-:S10]  /*0200*/  CS2R R2, SRZ ;  /* 0x0000000000027805 */ /* 0x002fd4000001ff00 */
.L_x_3:
[--C-:B------:R-:W-:Y:S01]  /*0210*/  IMAD.WIDE.U32 R26, R23, 0x8, R16.reuse ;  /* 0x00000008171a7825 */ /* 0x100fe200078e0010 */
[----:B------:R-:W2:Y:S01]  /*0220*/  LDG.E.64 R20, desc[UR4][R16.64] ;  /* 0x0000000410147981 */ /* 0x000ea2000c1e1b00 */
[----:B------:R-:W0:Y:S03]  /*0230*/  LDC R19, c[0x0][0x388] ;  /* 0x0000e200ff137b82 */ /* 0x000e260000000800 */
[----:B------:R-:W3:Y:S01]  /*0240*/  LDG.E.64 R24, desc[UR4][R26.64] ;  /* 0x000000041a187981 */ /* 0x000ee2000c1e1b00 */
[----:B0-----:R-:W-:-:S06]  /*0250*/  IMAD.WIDE.U32 R18, R19, 0x8, R16 ;  /* 0x0000000813127825 */ /* 0x001fcc00078e0010 */
[----:B------:R-:W4:Y:S01]  /*0260*/  LDG.E.64 R18, desc[UR4][R18.64] ;  /* 0x0000000412127981 */ /* 0x000f22000c1e1b00 */
[----:B--2---:R-:W-:Y:S02]  /*0270*/  DADD R20, R20, 1 ;  /* 0x3ff0000014147429 */ /* 0x004fe40000000000 */
[----:B---3--:R-:W-:-:S06]  /*0280*/  DADD R24, R24, 1 ;  /* 0x3ff0000018187429 */ /* 0x008fcc0000000000 */
[----:B------:R-:W-:Y:S02]  /*0290*/  DFMA R20, R10, R20, R4 ;  /* 0x000000140a14722b */ /* 0x000fe40000000004 */
[----:B------:R-:W-:-:S08]  /*02a0*/  DFMA R24, R14, R24, R8 ;  /* 0x000000180e18722b */ /* 0x000fd00000000008 */
[----:B------:R-:W-:Y:S01]  /*02b0*/  DADD R24, R20, -R24 ;  /* 0x0000000014187229 */ /* 0x000fe20000000818 */
[----:B------:R-:W-:Y:S02]  /*02c0*/  MOV R20, UR6 ;  /* 0x0000000600147c02 */ /* 0x000fe40008000f00 */
[----:B------:R-:W-:-:S06]  /*02d0*/  MOV R21, UR7 ;  /* 0x0000000700157c02 */ /* 0x000fcc0008000f00 */
[----:B------:R-:W2:Y:S01]  /*02e0*/  LDG.E.64 R20, desc[UR4][R20.64] ;  /* 0x0000000414147981 */ /* 0x000ea2000c1e1b00 */
[----:B----4-:R-:W-:Y:S01]  /*02f0*/  DADD R26, R18, 1 ;  /* 0x3ff00000121a7429 */ /* 0x010fe20000000000 */
[----:B------:R-:W-:Y:S01]  /*0300*/  UMOV UR8, 0x33333333 ;  /* 0x3333333300087882 */ /* 0x000fe20000000000 */
[----:B------:R-:W-:Y:S01]  /*0310*/  UMOV UR9, 0x3fd33333 ;  /* 0x3fd3333300097882 */ /* 0x000fe20000000000 */
[----:B------:R-:W-:Y:S01]  /*0320*/  DMUL R24, R24, R24 ;  /* 0x0000001818187228 */ /* 0x000fe20000000000 */
[----:B------:R-:W-:Y:S04]  /*0330*/  BSSY.RECONVERGENT B0, `(.L_x_1) ;  /* 0x000004f000007945 */ /* 0x000fe80003800200 */
[----:B------:R-:W-:-:S08]  /*0340*/  DFMA R26, R12, R26, R6 ;  /* 0x0000001a0c1a722b */ /* 0x000fd00000000006 */
[----:B------:R-:W-:Y:S01]  /*0350*/  DADD R18, R26, -UR8 ;  /* 0x800000081a127e29 */ /* 0x000fe20008000000 */
[----:B------:R-:W-:Y:S01]  /*0360*/  UMOV UR8, 0xa0b5ed8d ;  /* 0xa0b5ed8d00087882 */ /* 0x000fe20000000000 */
[----:B------:R-:W-:-:S06]  /*0370*/  UMOV UR9, 0x3eb0c6f7 ;  /* 0x3eb0c6f700097882 */ /* 0x000fcc0000000000 */
[----:B------:R-:W-:-:S08]  /*0380*/  DFMA R24, R18, R18, R24 ;  /* 0x000000121218722b */ /* 0x000fd00000000018 */
[----:B------:R-:W-:-:S10]  /*0390*/  DADD R24, R24, UR8 ;  /* 0x0000000818187e29 */ /* 0x000fd40008000000 */
[----:B------:R-:W0:Y:S02]  /*03a0*/  F2F.F32.F64 R24, R24 ;  /* 0x0000001800187310 */ /* 0x000e240000301000 */
[----:B0-----:R-:W-:Y:S01]  /*03b0*/  FSETP.NEU.AND P0, PT, R24, 1, PT ;  /* 0x3f8000001800780b */ /* 0x001fe20003f0d000 */
[----:B--2---:R-:W-:Y:S01]  /*03c0*/  DMUL R18, R10, R20 ;  /* 0x000000140a127228 */ /* 0x004fe20000000000 */
[----:B------:R-:W-:-:S07]  /*03d0*/  MOV R21, 0x3f800000 ;  /* 0x3f80000000157802 */ /* 0x000fce0000000f00 */
[----:B------:R-:W-:-:S04]  /*03e0*/  DMUL R18, R12, R18 ;  /* 0x000000120c127228 */ /* 0x000fc80000000000 */
[----:B------:R-:W-:Y:S07]  /*03f0*/  @!P0 BRA `(.L_x_2) ;  /* 0x0000000400088947 */ /* 0x000fee0003800000 */
[----:B------:R-:W-:-:S13]  /*0400*/  FSETP.NAN.AND P0, PT, |R24|, |R24|, PT ;  /* 0x400000181800720b */ /* 0x000fda0003f08200 */
[----:B------:R-:W-:Y:S01]  /*0410*/  @P0 FADD R21, R24, -1.5 ;  /* 0xbfc0000018150421 */ /* 0x000fe20000000000 */
[----:B------:R-:W-:Y:S06]  /*0420*/  @P0 BRA `(.L_x_2) ;  /* 0x0000000000fc0947 */ /* 0x000fec0003800000 */
[C---:B------:R-:W-:Y:S01]  /*0430*/  FMUL R21, |R24|.reuse, 16777216 ;  /* 0x4b80000018157820 */ /* 0x040fe20000400200 */
[----:B------:R-:W-:-:S04]  /*0440*/  FSETP.GEU.AND P0, PT, |R24|, 1.175494350822287508e-38, PT ;  /* 0x008000001800780b */ /* 0x000fc80003f0e200 */
[----:B------:R-:W-:-:S04]  /*0450*/  FSEL R20, R21, |R24|, !P0 ;  /* 0x4000001815147208 */ /* 0x000fc80004000000 */
[----:B------:R-:W-:-:S04]  /*0460*/  IADD3 R25, PT, PT, R20, -0x3f3504f3, RZ ;  /* 0xc0cafb0d14197810 */ /* 0x000fc80007ffe0ff */
[----:B------:R-:W-:-:S04]  /*0470*/  LOP3.LUT R25, R25, 0xff800000, RZ, 0xc0, !PT ;  /* 0xff80000019197812 */ /* 0x000fc800078ec0ff */
[-C--:B------:R-:W-:Y:S02]  /*0480*/  IADD3 R20, PT, PT, R20, -R25.reuse, RZ ;  /* 0x8000001914147210 */ /* 0x080fe40007ffe0ff */
[----:B------:R-:W-:-:S03]  /*0490*/  I2FP.F32.S32 R25, R25 ;  /* 0x0000001900197245 */ /* 0x000fc60000201400 */
[C---:B------:R-:W-:Y:S01]  /*04a0*/  FADD R28, R20.reuse, 1 ;  /* 0x3f800000141c7421 */ /* 0x040fe20000000000 */
[----:B------:R-:W-:-:S03]  /*04b0*/  FADD R27, R20, -1 ;  /* 0xbf800000141b7421 */ /* 0x000fc60000000000 */
[----:B------:R-:W0:Y:S01]  /*04c0*/  MUFU.RCP R21, R28 ;  /* 0x0000001c00157308 */ /* 0x000e220000001000 */
[----:B------:R-:W-:-:S04]  /*04d0*/  FADD R20, R27, R27 ;  /* 0x0000001b1b147221 */ /* 0x000fc80000000000 */
[----:B0-----:R-:W-:-:S04]  /*04e0*/  FMUL R20, R21, R20 ;  /* 0x0000001415147220 */ /* 0x001fc80000400000 */
[----:B------:R-:W-:-:S04]  /*04f0*/  FADD R26, R27, -R20 ;  /* 0x800000141b1a7221 */ /* 0x000fc80000000000 */
[----:B------:R-:W-:-:S04]  /*0500*/  FADD R26, R26, R26 ;  /* 0x0000001a1a1a7221 */ /* 0x000fc80000000000 */
[-C--:B------:R-:W-:Y:S01]  /*0510*/  FFMA R26, R27, -R20.reuse, R26 ;  /* 0x800000141b1a7223 */ /* 0x080fe2000000001a */
[----:B------:R-:W-:-:S03]  /*0520*/  FMUL R27, R20, R20 ;  /* 0x00000014141b7220 */ /* 0x000fc60000400000 */
[----:B------:R-:W-:Y:S01]  /*0530*/  FMUL R21, R21, R26 ;  /* 0x0000001a15157220 */ /* 0x000fe20000400000 */
[----:B------:R-:W-:Y:S02]  /*0540*/  FSEL R26, RZ, -24, P0 ;  /* 0xc1c00000ff1a7808 */ /* 0x000fe40000000000 */
[----:B------:R-:W-:-:S03]  /*0550*/  FSETP.NEU.AND P0, PT, |R24|, +INF , PT ;  /* 0x7f8000001800780b */ /* 0x000fc60003f0d200 */
[----:B------:R-:W-:Y:S01]  /*0560*/  FFMA R25, R25, 1.1920928955078125e-07, R26 ;  /* 0x3400000019197823 */ /* 0x000fe2000000001a */
[----:B------:R-:W-:Y:S02]  /*0570*/  MOV R26, 0x3a2c32e4 ;  /* 0x3a2c32e4001a7802 */ /* 0x000fe40000000f00 */
[----:B------:R-:W-:-:S03]  /*0580*/  FSETP.NEU.AND P0, PT, R24, RZ, P0 ;  /* 0x000000ff1800720b */ /* 0x000fc6000070d000 */
[----:B------:R-:W-:-:S04]  /*0590*/  FFMA R26, R27, R26, 0.0032181653659790754318 ;  /* 0x3b52e7db1b1a7423 */ /* 0x000fc8000000001a */
[----:B------:R-:W-:-:S04]  /*05a0*/  FFMA R26, R27, R26, 0.018033718690276145935 ;  /* 0x3c93bb731b1a7423 */ /* 0x000fc8000000001a */
[C---:B------:R-:W-:Y:S02]  /*05b0*/  FFMA R26, R27.reuse, R26, 0.12022458761930465698 ;  /* 0x3df6384f1b1a7423 */ /* 0x040fe4000000001a */
[----:B------:R-:W-:Y:S02]  /*05c0*/  @!P0 FADD R24, R24, R24 ;  /* 0x0000001818188221 */ /* 0x000fe40000000000 */
[----:B------:R-:W-:Y:S01]  /*05d0*/  FMUL R27, R27, R26 ;  /* 0x0000001a1b1b7220 */ /* 0x000fe20000400000 */
[----:B------:R-:W-:Y:S02]  /*05e0*/  FFMA R26, R20, 1.4426950216293334961, R25 ;  /* 0x3fb8aa3b141a7823 */ /* 0x000fe40000000019 */
[----:B------:R-:W-:Y:S02]  /*05f0*/  @!P0 LOP3.LUT R24, R24, 0x7fffffff, RZ, 0xc0, !PT ;  /* 0x7fffffff18188812 */ /* 0x000fe400078ec0ff */
[----:B------:R-:W-:-:S04]  /*0600*/  FADD R25, R25, -R26 ;  /* 0x8000001a19197221 */ /* 0x000fc80000000000 */
[----:B------:R-:W-:-:S04]  /*0610*/  FFMA R28, R20, 1.4426950216293334961, R25 ;  /* 0x3fb8aa3b141c7823 */ /* 0x000fc80000000019 */
[----:B------:R-:W-:Y:S01]  /*0620*/  FFMA R25, R21, 1.4426950216293334961, R28 ;  /* 0x3fb8aa3b15197823 */ /* 0x000fe2000000001c */
[----:B------:R-:W-:-:S03]  /*0630*/  FMUL R28, R27, 3 ;  /* 0x404000001b1c7820 */ /* 0x000fc60000400000 */
[----:B------:R-:W-:-:S04]  /*0640*/  FFMA R25, R20, 1.9251366722983220825e-08, R25 ;  /* 0x32a55e3414197823 */ /* 0x000fc80000000019 */
[----:B------:R-:W-:-:S04]  /*0650*/  FFMA R28, R21, R28, R25 ;  /* 0x0000001c151c7223 */ /* 0x000fc80000000019 */
[----:B------:R-:W-:-:S04]  /*0660*/  FFMA R27, R20, R27, R28 ;  /* 0x0000001b141b7223 */ /* 0x000fc8000000001c */
[----:B------:R-:W-:-:S04]  /*0670*/  FADD R25, R26, R27 ;  /* 0x0000001b1a197221 */ /* 0x000fc80000000000 */
[----:B------:R-:W-:Y:S01]  /*0680*/  FMUL R20, R25, -1.5 ;  /* 0xbfc0000019147820 */ /* 0x000fe20000400000 */
[----:B------:R-:W-:-:S03]  /*0690*/  FADD R26, -R26, R25 ;  /* 0x000000191a1a7221 */ /* 0x000fc60000000100 */
[----:B------:R-:W0:Y:S01]  /*06a0*/  FRND R21, R20 ;  /* 0x0000001400157307 */ /* 0x000e220000201000 */
[----:B------:R-:W-:Y:S01]  /*06b0*/  FADD R26, R27, -R26 ;  /* 0x8000001a1b1a7221 */ /* 0x000fe20000000000 */
[----:B------:R-:W-:Y:S01]  /*06c0*/  FFMA R25, R25, -1.5, -R20 ;  /* 0xbfc0000019197823 */ /* 0x000fe20000000814 */
[C---:B------:R-:W-:Y:S02]  /*06d0*/  FSETP.GEU.AND P2, PT, R20.reuse, RZ, PT ;  /* 0x000000ff1400720b */ /* 0x040fe40003f4e000 */
[----:B------:R-:W-:Y:S01]  /*06e0*/  FSETP.GT.AND P1, PT, |R20|, 152, PT ;  /* 0x431800001400780b */ /* 0x000fe20003f24200 */
[----:B------:R-:W-:Y:S01]  /*06f0*/  FFMA R26, R26, -1.5, R25 ;  /* 0xbfc000001a1a7823 */ /* 0x000fe20000000019 */
[----:B0-----:R-:W-:Y:S01]  /*0700*/  FADD R25, R20, -R21 ;  /* 0x8000001514197221 */ /* 0x001fe20000000000 */
[----:B------:R-:W-:Y:S01]  /*0710*/  FSETP.GT.AND P3, PT, R21, RZ, PT ;  /* 0x000000ff1500720b */ /* 0x000fe20003f64000 */
[----:B------:R-:W0:Y:S02]  /*0720*/  F2I.NTZ R20, R20 ;  /* 0x0000001400147305 */ /* 0x000e240000203100 */
[----:B------:R-:W-:Y:S01]  /*0730*/  FADD R25, R25, R26 ;  /* 0x0000001a19197221 */ /* 0x000fe20000000000 */
[----:B------:R-:W-:Y:S01]  /*0740*/  HFMA2 R26, -RZ, RZ, 0.64013671875, -15.109375 ;  /* 0x391fcb8eff1a7431 */ /* 0x000fe200000001ff */
[----:B------:R-:W-:-:S04]  /*0750*/  SEL R21, RZ, 0x83000000, P3 ;  /* 0x83000000ff157807 */ /* 0x000fc80001800000 */
[----:B------:R-:W-:-:S04]  /*0760*/  FFMA R26, R25, R26, 0.0013391353422775864601 ;  /* 0x3aaf85ed191a7423 */ /* 0x000fc8000000001a */
[----:B------:R-:W-:-:S04]  /*0770*/  FFMA R26, R25, R26, 0.0096188392490148544312 ;  /* 0x3c1d9856191a7423 */ /* 0x000fc8000000001a */
[----:B------:R-:W-:-:S04]  /*0780*/  FFMA R26, R25, R26, 0.055503588169813156128 ;  /* 0x3d6357bb191a7423 */ /* 0x000fc8000000001a */
[----:B------:R-:W-:-:S04]  /*0790*/  FFMA R26, R25, R26, 0.24022644758224487305 ;  /* 0x3e75fdec191a7423 */ /* 0x000fc8000000001a */
[----:B------:R-:W-:-:S04]  /*07a0*/  FFMA R26, R25, R26, 0.69314718246459960938 ;  /* 0x3f317218191a7423 */ /* 0x000fc8000000001a */
[----:B------:R-:W-:Y:S01]  /*07b0*/  FFMA R27, R25, R26, 1 ;  /* 0x3f800000191b7423 */ /* 0x000fe2000000001a */
[----:B------:R-:W-:Y:S02]  /*07c0*/  IADD3 R26, PT, PT, R21, 0x7f000000, RZ ;  /* 0x7f000000151a7810 */ /* 0x000fe40007ffe0ff */
[----:B0-----:R-:W-:Y:S02]  /*07d0*/  LEA R25, R20, -R21, 0x17 ;  /* 0x8000001514197211 */ /* 0x001fe400078eb8ff */
[----:B------:R-:W-:Y:S01]  /*07e0*/  FSEL R21, RZ, +INF , !P2 ;  /* 0x7f800000ff157808 */ /* 0x000fe20005000000 */
[----:B------:R-:W-:-:S04]  /*07f0*/  FMUL R26, R26, R27 ;  /* 0x0000001b1a1a7220 */ /* 0x000fc80000400000 */
[----:B------:R-:W-:Y:S01]  /*0800*/  @!P1 FMUL R21, R25, R26 ;  /* 0x0000001a19159220 */ /* 0x000fe20000400000 */
[----:B------:R-:W-:-:S07]  /*0810*/  @!P0 LOP3.LUT R21, R24, 0x7f800000, RZ, 0x3c, !PT ;  /* 0x7f80000018158812 */ /* 0x000fce00078e3cff */
.L_x_2:
[----:B------:R-:W-:Y:S05]  /*0820*/  BSYNC.RECONVERGENT B0 ;  /* 0x0000000000007941 */ /* 0x000fea0003800200 */
.L_x_1:
[----:B------:R-:W-:Y:S01]  /*0830*/  IADD3 R22, PT, PT, R22, 0x1, RZ ;  /* 0x0000000116167810 */ /* 0x000fe20007ffe0ff */
[----:B------:R-:W0:Y:S01]  /*0840*/  F2F.F64.F32 R20, R21 ;  /* 0x0000001500147310 */ /* 0x000e220000201800 */
[----:B------:R-:W-:Y:S01]  /*0850*/  DMUL R18, R14, R18 ;  /* 0x000000120e127228 */ /* 0x000fe20000000000 */
[----:B------:R-:W-:Y:S01]  /*0860*/  UIADD3 UR6, UP0, UPT, UR6, 0x8, URZ ;  /* 0x0000000806067890 */ /* 0x000fe2000ff1e0ff */
[----:B------:R-:W-:Y:S02]  /*0870*/  ISETP.NE.AND P0, PT, R22, RZ, PT ;  /* 0x000000ff1600720c */ /* 0x000fe40003f05270 */
[----:B------:R-:W-:Y:S01]  /*0880*/  IADD3 R16, P1, PT, R16, 0x8, RZ ;  /* 0x0000000810107810 */ /* 0x000fe20007f3e0ff */
[----:B------:R-:W-:-:S03]  /*0890*/  UIADD3.X UR7, UPT, UPT, URZ, UR7, URZ, UP0, !UPT ;  /* 0x00000007ff077290 */ /* 0x000fc600087fe4ff */
[----:B------:R-:W-:Y:S01]  /*08a0*/  IADD3.X R17, PT, PT, RZ, R17, RZ, P1, !PT ;  /* 0x00000011ff117210 */ /* 0x000fe20000ffe4ff */
[----:B0-----:R-:W-:-:S06]  /*08b0*/  DFMA R2, R20, R18, R2 ;  /* 0x000000121402722b */ /* 0x001fcc0000000002 */
[----:B------:R-:W-:Y:S05]  /*08c0*/  @P0 BRA `(.L_x_3) ;  /* 0xfffffff800500947 */ /* 0x000fea000383ffff */
.L_x_0:
[----:B------:R-:W0:Y:S02]  /*08d0*/  LDC.64 R4, c[0x0][0x380] ;  /* 0x0000e000ff047b82 */ /* 0x000e240000000a00 */
[----:B0-----:R-:W-:-:S05]  /*08e0*/  IMAD.WIDE R4, R0, 0x8, R4 ;  /* 0x0000000800047825 */ /* 0x001fca00078e0204 */
[----:B------:R-:W-:Y:S01]  /*08f0*/  STG.E.64 desc[UR4][R4.64], R2 ;  /* 0x0000000204007986 */ /* 0x000fe2000c101b04 */
[----:B------:R-:W-:Y:S05]  /*0900*/  EXIT ;  /* 0x000000000000794d */ /* 0x000fea0003800000 */
.L_x_4:
[----:B------:R-:W-:-:S00]  /*0910*/  BRA `(.L_x_4) ;  /* 0xfffffffc00fc7947 */ /* 0x000fc0000383ffff */
[----:B------:R-:W-:-:S00]  /*0920*/  NOP ;  /* 0x0000000000007918 */ /* 0x000fc00000000000 */
        /* <DEDUP_REMOVED lines=13> */
.L_x_5:


//--------------------- .nv.shared.reserved.0     --------------------------
	.section	.nv.shared.reserved.0,"aw",@nobits
	.weak		__nv_reservedSMEM_offset_0_alias
	.size		__nv_reservedSMEM_offset_0_alias, 0, 64
	.other		__nv_reservedSMEM_offset_0_alias,@"STO_CUDA_RESERVED_SHARED STV_DEFAULT"
__nv_reservedSMEM_offset_0_alias:
	.zero		0
	.zero		64


//--------------------- .nv.constant0._Z17compute_integralsPdiS_S_S_S_ --------------------------
	.section	.nv.constant0._Z17compute_integralsPdiS_S_S_S_,"a",@progbits
	.sectionflags	@""
	.align	4
.nv.constant0._Z17compute_integralsPdiS_S_S_S_:
	.zero		944


//--------------------- SYMBOLS --------------------------

	.type		.nv.reservedSmem.offset0,@object
	.size		.nv.reservedSmem.offset0,0x4
